	.headerflags	@"EF_CUDA_TEXMODE_UNIFIED EF_CUDA_64BIT_ADDRESS EF_CUDA_ACCELERATORS EF_CUDA_SM90 EF_CUDA_VIRTUAL_SM(EF_CUDA_SM90)"
	.elftype	@"ET_EXEC"


//--------------------- .nv.info                  --------------------------
	.section	.nv.info,"",@"SHT_CUDA_INFO"
	.align	4


	//----- nvinfo : EIATTR_REGCOUNT
	.align		4
        /*0000*/ 	.byte	0x04, 0x2f
        /*0002*/ 	.short	(.L_3 - .L_2)
	.align		4
.L_2:
        /*0004*/ 	.word	index@(triton_poi_fused__native_batch_norm_legit_no_training_convolution_relu_11)
        /*0008*/ 	.word	0x00000017


	//----- nvinfo : EIATTR_MIN_STACK_SIZE
	.align		4
.L_3:
        /*000c*/ 	.byte	0x04, 0x12
        /*000e*/ 	.short	(.L_5 - .L_4)
	.align		4
.L_4:
        /*0010*/ 	.word	index@(triton_poi_fused__native_batch_norm_legit_no_training_convolution_relu_11)
        /*0014*/ 	.word	0x00000000


	//----- nvinfo : EIATTR_FRAME_SIZE
	.align		4
.L_5:
        /*0018*/ 	.byte	0x04, 0x11
        /*001a*/ 	.short	(.L_7 - .L_6)
	.align		4
.L_6:
        /*001c*/ 	.word	index@(triton_poi_fused__native_batch_norm_legit_no_training_convolution_relu_11)
        /*0020*/ 	.word	0x00000000


	//----- nvinfo : EIATTR_MIN_STACK_SIZE
	.align		4
.L_7:
        /*0024*/ 	.byte	0x04, 0x12
        /*0026*/ 	.short	(.L_9 - .L_8)
	.align		4
.L_8:
        /*0028*/ 	.word	index@(triton_poi_fused__native_batch_norm_legit_no_training_convolution_relu_11)
        /*002c*/ 	.word	0x00000000
.L_9:


//--------------------- .nv.info.triton_poi_fused__native_batch_norm_legit_no_training_convolution_relu_11 --------------------------
	.section	.nv.info.triton_poi_fused__native_batch_norm_legit_no_training_convolution_relu_11,"",@"SHT_CUDA_INFO"
	.sectionflags	@""
	.align	4


	//----- nvinfo : EIATTR_CUDA_API_VERSION
	.align		4
        /*0000*/ 	.byte	0x04, 0x37
        /*0002*/ 	.short	(.L_11 - .L_10)
.L_10:
        /*0004*/ 	.word	0x0000007c


	//----- nvinfo : EIATTR_KPARAM_INFO
	.align		4
.L_11:
        /*0008*/ 	.byte	0x04, 0x17
        /*000a*/ 	.short	(.L_13 - .L_12)
.L_12:
        /*000c*/ 	.word	0x00000000
        /*0010*/ 	.short	0x0007
        /*0012*/ 	.short	0x0038
        /*0014*/ 	.byte	0x00, 0xf0, 0x11, 0x00


	//----- nvinfo : EIATTR_KPARAM_INFO
	.align		4
.L_13:
        /*0018*/ 	.byte	0x04, 0x17
        /*001a*/ 	.short	(.L_15 - .L_14)
.L_14:
        /*001c*/ 	.word	0x00000000
        /*0020*/ 	.short	0x0006
        /*0022*/ 	.short	0x0030
        /*0024*/ 	.byte	0x00, 0xf4, 0x21, 0x00


	//----- nvinfo : EIATTR_KPARAM_INFO
	.align		4
.L_15:
        /*0028*/ 	.byte	0x04, 0x17
        /*002a*/ 	.short	(.L_17 - .L_16)
.L_16:
        /*002c*/ 	.word	0x00000000
        /*0030*/ 	.short	0x0005
        /*0032*/ 	.short	0x0028
        /*0034*/ 	.byte	0x00, 0xf4, 0x21, 0x00


	//----- nvinfo : EIATTR_KPARAM_INFO
	.align		4
.L_17:
        /*0038*/ 	.byte	0x04, 0x17
        /*003a*/ 	.short	(.L_19 - .L_18)
.L_18:
        /*003c*/ 	.word	0x00000000
        /*0040*/ 	.short	0x0004
        /*0042*/ 	.short	0x0020
        /*0044*/ 	.byte	0x00, 0xf4, 0x21, 0x00


	//----- nvinfo : EIATTR_KPARAM_INFO
	.align		4
.L_19:
        /*0048*/ 	.byte	0x04, 0x17
        /*004a*/ 	.short	(.L_21 - .L_20)
.L_20:
        /*004c*/ 	.word	0x00000000
        /*0050*/ 	.short	0x0003
        /*0052*/ 	.short	0x0018
        /*0054*/ 	.byte	0x00, 0xf4, 0x21, 0x00


	//----- nvinfo : EIATTR_KPARAM_INFO
	.align		4
.L_21:
        /*0058*/ 	.byte	0x04, 0x17
        /*005a*/ 	.short	(.L_23 - .L_22)
.L_22:
        /*005c*/ 	.word	0x00000000
        /*0060*/ 	.short	0x0002
        /*0062*/ 	.short	0x0010
        /*0064*/ 	.byte	0x00, 0xf4, 0x21, 0x00


	//----- nvinfo : EIATTR_KPARAM_INFO
	.align		4
.L_23:
        /*0068*/ 	.byte	0x04, 0x17
        /*006a*/ 	.short	(.L_25 - .L_24)
.L_24:
        /*006c*/ 	.word	0x00000000
        /*0070*/ 	.short	0x0001
        /*0072*/ 	.short	0x0008
        /*0074*/ 	.byte	0x00, 0xf4, 0x21, 0x00


	//----- nvinfo : EIATTR_KPARAM_INFO
	.align		4
.L_25:
        /*0078*/ 	.byte	0x04, 0x17
        /*007a*/ 	.short	(.L_27 - .L_26)
.L_26:
        /*007c*/ 	.word	0x00000000
        /*0080*/ 	.short	0x0000
        /*0082*/ 	.short	0x0000
        /*0084*/ 	.byte	0x00, 0xf4, 0x21, 0x00


	//----- nvinfo : EIATTR_SPARSE_MMA_MASK
	.align		4
.L_27:
        /*0088*/ 	.byte	0x03, 0x50
        /*008a*/ 	.short	0x0000


	//----- nvinfo : EIATTR_MAXREG_COUNT
	.align		4
        /*008c*/ 	.byte	0x03, 0x1b
        /*008e*/ 	.short	0x00ff


	//----- nvinfo : EIATTR_EXIT_INSTR_OFFSETS
	.align		4
        /*0090*/ 	.byte	0x04, 0x1c
        /*0092*/ 	.short	(.L_29 - .L_28)


	//   ....[0]....
.L_28:
        /*0094*/ 	.word	0x00000380


	//   ....[1]....
        /*0098*/ 	.word	0x000003a0


	//----- nvinfo : EIATTR_REQNTID
	.align		4
.L_29:
        /*009c*/ 	.byte	0x04, 0x10
        /*009e*/ 	.short	(.L_31 - .L_30)
.L_30:
        /*00a0*/ 	.word	0x00000080
        /*00a4*/ 	.word	0x00000001
        /*00a8*/ 	.word	0x00000001


	//----- nvinfo : EIATTR_CBANK_PARAM_SIZE
	.align		4
.L_31:
        /*00ac*/ 	.byte	0x03, 0x19
        /*00ae*/ 	.short	0x003c


	//----- nvinfo : EIATTR_PARAM_CBANK
	.align		4
        /*00b0*/ 	.byte	0x04, 0x0a
        /*00b2*/ 	.short	(.L_33 - .L_32)
	.align		4
.L_32:
        /*00b4*/ 	.word	index@(.nv.constant0.triton_poi_fused__native_batch_norm_legit_no_training_convolution_relu_11)
        /*00b8*/ 	.short	0x0210
        /*00ba*/ 	.short	0x003c


	//----- nvinfo : EIATTR_SW_WAR
	.align		4
.L_33:
        /*00bc*/ 	.byte	0x04, 0x36
        /*00be*/ 	.short	(.L_35 - .L_34)
.L_34:
        /*00c0*/ 	.word	0x00000008
.L_35:


//--------------------- .nv.callgraph             --------------------------
	.section	.nv.callgraph,"",@"SHT_CUDA_CALLGRAPH"
	.align	4
	.sectionentsize	8
	.align		4
        /*0000*/ 	.word	0x00000000
	.align		4
        /*0004*/ 	.word	0xffffffff
	.align		4
        /*0008*/ 	.word	0x00000000
	.align		4
        /*000c*/ 	.word	0xfffffffe
	.align		4
        /*0010*/ 	.word	0x00000000
	.align		4
        /*0014*/ 	.word	0xfffffffd
	.align		4
        /*0018*/ 	.word	0x00000000
	.align		4
        /*001c*/ 	.word	0xfffffffc


//--------------------- .nv.constant4             --------------------------
	.section	.nv.constant4,"a",@progbits
	.align	8
	.align		8
.nv.constant4:
        /*0000*/ 	.dword	_$_str
	.align		8
        /*0008*/ 	.dword	_$_str_$_2


//--------------------- .text.triton_poi_fused__native_batch_norm_legit_no_training_convolution_relu_11 --------------------------
	.section	.text.triton_poi_fused__native_batch_norm_legit_no_training_convolution_relu_11,"ax",@progbits
	.align	128
        .global         triton_poi_fused__native_batch_norm_legit_no_training_convolution_relu_11
        .type           triton_poi_fused__native_batch_norm_legit_no_training_convolution_relu_11,@function
        .size           triton_poi_fused__native_batch_norm_legit_no_training_convolution_relu_11,(.L_x_1 - triton_poi_fused__native_batch_norm_legit_no_training_convolution_relu_11)
        .other          triton_poi_fused__native_batch_norm_legit_no_training_convolution_relu_11,@"STO_CUDA_ENTRY STV_DEFAULT"
triton_poi_fused__native_batch_norm_legit_no_training_convolution_relu_11:
.text.triton_poi_fused__native_batch_norm_legit_no_training_convolution_relu_11:
[----:B------:R-:W0:Y:S01]  /*0000*/  LDC R1, c[0x0][0x28] ;  /* 0x00000a00ff017b82 */ /* 0x000e220000000800 */
[----:B------:R-:W1:Y:S07]  /*0010*/  S2R R0, SR_TID.X ;  /* 0x0000000000007919 */ /* 0x000e6e0000002100 */
[----:B------:R-:W2:Y:S01]  /*0020*/  LDC.64 R12, c[0x0][0x228] ;  /* 0x00008a00ff0c7b82 */ /* 0x000ea20000000a00 */
[----:B------:R-:W-:Y:S01]  /*0030*/  ULDC.64 UR4, c[0x0][0x208] ;  /* 0x0000820000047ab9 */ /* 0x000fe20000000a00 */
[----:B------:R-:W3:Y:S06]  /*0040*/  S2R R3, SR_CTAID.X ;  /* 0x0000000000037919 */ /* 0x000eec0000002500 */
[----:B------:R-:W4:Y:S08]  /*0050*/  LDC.64 R10, c[0x0][0x218] ;  /* 0x00008600ff0a7b82 */ /* 0x000f300000000a00 */
[----:B------:R-:W5:Y:S08]  /*0060*/  LDC.64 R14, c[0x0][0x220] ;  /* 0x00008800ff0e7b82 */ /* 0x000f700000000a00 */
[----:B------:R-:W4:Y:S01]  /*0070*/  LDC.64 R16, c[0x0][0x230] ;  /* 0x00008c00ff107b82 */ /* 0x000f220000000a00 */
[----:B-1----:R-:W-:-:S07]  /*0080*/  LOP3.LUT R0, R0, 0x7f, RZ, 0xc0, !PT ;  /* 0x0000007f00007812 */ /* 0x002fce00078ec0ff */
[----:B------:R-:W1:Y:S01]  /*0090*/  LDC.64 R6, c[0x0][0x238] ;  /* 0x00008e00ff067b82 */ /* 0x000e620000000a00 */
[----:B---3--:R-:W-:Y:S02]  /*00a0*/  SHF.R.S32.HI R2, RZ, 0x18, R3 ;  /* 0x00000018ff027819 */ /* 0x008fe40000011403 */
[----:B------:R-:W-:Y:S02]  /*00b0*/  LEA R0, R3, R0, 0x7 ;  /* 0x0000000003007211 */ /* 0x000fe400078e38ff */
[----:B------:R-:W-:Y:S02]  /*00c0*/  SGXT R3, R2, 0x1 ;  /* 0x000000010203781a */ /* 0x000fe40000000200 */
[----:B------:R-:W-:Y:S02]  /*00d0*/  ISETP.GE.AND P0, PT, R0, 0xc0, PT ;  /* 0x000000c00000780c */ /* 0x000fe40003f06270 */
[----:B------:R-:W-:-:S04]  /*00e0*/  LEA.HI R3, R3, R0, RZ, 0x2 ;  /* 0x0000000003037211 */ /* 0x000fc800078f10ff */
[----:B------:R-:W-:-:S05]  /*00f0*/  SHF.R.S32.HI R3, RZ, 0x2, R3 ;  /* 0x00000002ff037819 */ /* 0x000fca0000011403 */
[----:B------:R-:W-:-:S05]  /*0100*/  IMAD.HI R2, R3, 0x2aaaaaab, RZ ;  /* 0x2aaaaaab03027827 */ /* 0x000fca00078e02ff */
[----:B------:R-:W-:-:S04]  /*0110*/  SHF.R.U32.HI R5, RZ, 0x1, R2 ;  /* 0x00000001ff057819 */ /* 0x000fc80000011602 */
[----:B------:R-:W-:Y:S02]  /*0120*/  LEA.HI R2, R2, R5, RZ, 0x1 ;  /* 0x0000000502027211 */ /* 0x000fe400078f08ff */
[----:B------:R-:W-:-:S03]  /*0130*/  CS2R R4, SRZ ;  /* 0x0000000000047805 */ /* 0x000fc6000001ff00 */
[----:B------:R-:W-:Y:S02]  /*0140*/  IMAD R19, R2, -0xc, R3 ;  /* 0xfffffff402137824 */ /* 0x000fe400078e0203 */
[----:B------:R-:W3:Y:S02]  /*0150*/  LDC.64 R2, c[0x0][0x210] ;  /* 0x00008400ff027b82 */ /* 0x000ee40000000a00 */
[----:B--2---:R-:W-:-:S05]  /*0160*/  IMAD.WIDE R12, R19, 0x4, R12 ;  /* 0x00000004130c7825 */ /* 0x004fca00078e020c */
[----:B------:R5:W2:Y:S01]  /*0170*/  @!P0 LDG.E.EL R4, desc[UR4][R12.64] ;  /* 0x000000040c048981 */ /* 0x000aa2000c2e1900 */
[----:B------:R-:W-:Y:S01]  /*0180*/  CS2R R8, SRZ ;  /* 0x0000000000087805 */ /* 0x000fe2000001ff00 */
[----:B----4-:R-:W-:-:S05]  /*0190*/  IMAD.WIDE R10, R19, 0x4, R10 ;  /* 0x00000004130a7825 */ /* 0x010fca00078e020a */
[----:B------:R4:W2:Y:S01]  /*01a0*/  @!P0 LDG.E.EL R8, desc[UR4][R10.64] ;  /* 0x000000040a088981 */ /* 0x0008a2000c2e1900 */
[----:B-----5:R-:W-:-:S04]  /*01b0*/  IMAD.WIDE R12, R19, 0x4, R14 ;  /* 0x00000004130c7825 */ /* 0x020fc800078e020e */
[----:B---3--:R-:W-:Y:S01]  /*01c0*/  IMAD.WIDE R2, R0, 0x4, R2 ;  /* 0x0000000400027825 */ /* 0x008fe200078e0202 */
[----:B------:R-:W3:Y:S04]  /*01d0*/  @!P0 LDG.E.EL R9, desc[UR4][R12.64] ;  /* 0x000000040c098981 */ /* 0x000ee8000c2e1900 */
[----:B------:R-:W5:Y:S01]  /*01e0*/  @!P0 LDG.E R5, desc[UR4][R2.64] ;  /* 0x0000000402058981 */ /* 0x000f62000c1e1900 */
[----:B0-----:R-:W-:-:S04]  /*01f0*/  IMAD.WIDE R14, R19, 0x4, R16 ;  /* 0x00000004130e7825 */ /* 0x001fc800078e0210 */
[----:B-1----:R-:W-:Y:S01]  /*0200*/  IMAD.WIDE R16, R19, 0x4, R6 ;  /* 0x0000000413107825 */ /* 0x002fe200078e0206 */
[----:B------:R-:W-:Y:S01]  /*0210*/  CS2R R18, SRZ ;  /* 0x0000000000127805 */ /* 0x000fe2000001ff00 */
[----:B----4-:R-:W-:Y:S01]  /*0220*/  HFMA2.MMA R11, -RZ, RZ, 1.625, 0 ;  /* 0x3e800000ff0b7435 */ /* 0x010fe200000001ff */
[----:B------:R-:W0:Y:S04]  /*0230*/  LDC.64 R6, c[0x0][0x240] ;  /* 0x00009000ff067b82 */ /* 0x000e280000000a00 */
[----:B------:R-:W4:Y:S04]  /*0240*/  @!P0 LDG.E.EL R18, desc[UR4][R14.64] ;  /* 0x000000040e128981 */ /* 0x000f28000c2e1900 */
[----:B------:R-:W4:Y:S01]  /*0250*/  @!P0 LDG.E.EL R19, desc[UR4][R16.64] ;  /* 0x0000000410138981 */ /* 0x000f22000c2e1900 */
[----:B0-----:R-:W-:-:S04]  /*0260*/  IMAD.WIDE R6, R0, 0x4, R6 ;  /* 0x0000000400067825 */ /* 0x001fc800078e0206 */
[----:B--2---:R-:W-:-:S04]  /*0270*/  FADD R4, R4, 9.9999997473787516356e-06 ;  /* 0x3727c5ac04047421 */ /* 0x004fc80000000000 */
[----:B------:R-:W0:Y:S02]  /*0280*/  MUFU.SQRT R20, R4 ;  /* 0x0000000400147308 */ /* 0x000e240000002000 */
[C---:B0-----:R-:W-:Y:S02]  /*0290*/  FSETP.GT.AND P1, PT, R20.reuse, 8.50705917302346158658e+37, PT ;  /* 0x7e8000001400780b */ /* 0x041fe40003f24000 */
[----:B------:R-:W-:-:S11]  /*02a0*/  FSETP.GEU.AND P2, PT, R20, 1.175494350822287508e-38, PT ;  /* 0x008000001400780b */ /* 0x000fd60003f4e000 */
[----:B------:R-:W-:-:S04]  /*02b0*/  @P1 FMUL R20, R20, 0.25 ;  /* 0x3e80000014141820 */ /* 0x000fc80000400000 */
[----:B------:R-:W-:-:S06]  /*02c0*/  @!P2 FMUL R20, R20, 16777216 ;  /* 0x4b8000001414a820 */ /* 0x000fcc0000400000 */
[----:B------:R-:W0:Y:S01]  /*02d0*/  MUFU.RCP R20, R20 ;  /* 0x0000001400147308 */ /* 0x000e220000001000 */
[----:B------:R-:W-:Y:S01]  /*02e0*/  FSEL R11, R11, 1, P1 ;  /* 0x3f8000000b0b7808 */ /* 0x000fe20000800000 */
[----:B-----5:R-:W-:-:S04]  /*02f0*/  FADD R5, R8, R5 ;  /* 0x0000000508057221 */ /* 0x020fc80000000000 */
[----:B------:R-:W-:Y:S01]  /*0300*/  @!P2 FMUL R11, R11, 16777216 ;  /* 0x4b8000000b0ba820 */ /* 0x000fe20000400000 */
[----:B---3--:R-:W-:-:S03]  /*0310*/  FADD R9, R5, -R9 ;  /* 0x8000000905097221 */ /* 0x008fc60000000000 */
[----:B0-----:R-:W-:-:S04]  /*0320*/  FMUL R4, R20, R11 ;  /* 0x0000000b14047220 */ /* 0x001fc80000400000 */
[----:B------:R-:W-:-:S04]  /*0330*/  FMUL R4, R9, R4 ;  /* 0x0000000409047220 */ /* 0x000fc80000400000 */
[----:B----4-:R-:W-:Y:S01]  /*0340*/  FFMA R4, R4, R18, R19 ;  /* 0x0000001204047223 */ /* 0x010fe20000000013 */
[----:B------:R0:W-:Y:S04]  /*0350*/  @!P0 STG.E desc[UR4][R2.64], R5 ;  /* 0x0000000502008986 */ /* 0x0001e8000c101904 */
[----:B------:R-:W-:-:S04]  /*0360*/  FSETP.GEU.AND P1, PT, R4, RZ, PT ;  /* 0x000000ff0400720b */ /* 0x000fc80003f2e000 */
[----:B------:R-:W-:Y:S01]  /*0370*/  FSEL R9, R4, RZ, P1 ;  /* 0x000000ff04097208 */ /* 0x000fe20000800000 */
[----:B0-----:R-:W-:Y:S08]  /*0380*/  @P0 EXIT ;  /* 0x000000000000094d */ /* 0x001ff00003800000 */
[----:B------:R-:W-:Y:S01]  /*0390*/  STG.E desc[UR4][R6.64], R9 ;  /* 0x0000000906007986 */ /* 0x000fe2000c101904 */
[----:B------:R-:W-:Y:S05]  /*03a0*/  EXIT ;  /* 0x000000000000794d */ /* 0x000fea0003800000 */
.L_x_0:
[----:B------:R-:W-:-:S00]  /*03b0*/  BRA `(.L_x_0) ;  /* 0xfffffffc00fc7947 */ /* 0x000fc0000383ffff */
[----:B------:R-:W-:-:S00]  /*03c0*/  NOP ;  /* 0x0000000000007918 */ /* 0x000fc00000000000 */
        /* <DEDUP_REMOVED lines=11> */
.L_x_1:


//--------------------- .nv.global.init           --------------------------
	.section	.nv.global.init,"aw",@progbits
.nv.global.init:
	.type		_$_str,@object
	.size		_$_str,(_$_str_$_2 - _$_str)
_$_str:
        /*0000*/ 	.byte	0x5f, 0x5f, 0x43, 0x55, 0x44, 0x41, 0x5f, 0x46, 0x54, 0x5a, 0x00
	.type		_$_str_$_2,@object
	.size		_$_str_$_2,(.L_1 - _$_str_$_2)
_$_str_$_2:
        /*000b*/ 	.byte	0x5f, 0x5f, 0x43, 0x55, 0x44, 0x41, 0x5f, 0x50, 0x52, 0x45, 0x43, 0x5f, 0x53, 0x51, 0x52, 0x54
        /*001b*/ 	.byte	0x00
.L_1:


//--------------------- .nv.constant0.triton_poi_fused__native_batch_norm_legit_no_training_convolution_relu_11 --------------------------
	.section	.nv.constant0.triton_poi_fused__native_batch_norm_legit_no_training_convolution_relu_11,"a",@progbits
	.sectionflags	@""
	.align	4
.nv.constant0.triton_poi_fused__native_batch_norm_legit_no_training_convolution_relu_11:
	.zero		588
